	.headerflags	@"EF_CUDA_TEXMODE_UNIFIED EF_CUDA_64BIT_ADDRESS EF_CUDA_ACCELERATORS EF_CUDA_SM90 EF_CUDA_VIRTUAL_SM(EF_CUDA_SM90)"
	.elftype	@"ET_EXEC"


//--------------------- .nv.info                  --------------------------
	.section	.nv.info,"",@"SHT_CUDA_INFO"
	.align	4


	//----- nvinfo : EIATTR_REGCOUNT
	.align		4
        /*0000*/ 	.byte	0x04, 0x2f
        /*0002*/ 	.short	(.L_3 - .L_2)
	.align		4
.L_2:
        /*0004*/ 	.word	index@(triton_poi_fused__native_batch_norm_legit_no_training_relu_1)
        /*0008*/ 	.word	0x00000016


	//----- nvinfo : EIATTR_MIN_STACK_SIZE
	.align		4
.L_3:
        /*000c*/ 	.byte	0x04, 0x12
        /*000e*/ 	.short	(.L_5 - .L_4)
	.align		4
.L_4:
        /*0010*/ 	.word	index@(triton_poi_fused__native_batch_norm_legit_no_training_relu_1)
        /*0014*/ 	.word	0x00000000


	//----- nvinfo : EIATTR_FRAME_SIZE
	.align		4
.L_5:
        /*0018*/ 	.byte	0x04, 0x11
        /*001a*/ 	.short	(.L_7 - .L_6)
	.align		4
.L_6:
        /*001c*/ 	.word	index@(triton_poi_fused__native_batch_norm_legit_no_training_relu_1)
        /*0020*/ 	.word	0x00000000


	//----- nvinfo : EIATTR_MIN_STACK_SIZE
	.align		4
.L_7:
        /*0024*/ 	.byte	0x04, 0x12
        /*0026*/ 	.short	(.L_9 - .L_8)
	.align		4
.L_8:
        /*0028*/ 	.word	index@(triton_poi_fused__native_batch_norm_legit_no_training_relu_1)
        /*002c*/ 	.word	0x00000000
.L_9:


//--------------------- .nv.info.triton_poi_fused__native_batch_norm_legit_no_training_relu_1 --------------------------
	.section	.nv.info.triton_poi_fused__native_batch_norm_legit_no_training_relu_1,"",@"SHT_CUDA_INFO"
	.sectionflags	@""
	.align	4


	//----- nvinfo : EIATTR_CUDA_API_VERSION
	.align		4
        /*0000*/ 	.byte	0x04, 0x37
        /*0002*/ 	.short	(.L_11 - .L_10)
.L_10:
        /*0004*/ 	.word	0x0000007c


	//----- nvinfo : EIATTR_KPARAM_INFO
	.align		4
.L_11:
        /*0008*/ 	.byte	0x04, 0x17
        /*000a*/ 	.short	(.L_13 - .L_12)
.L_12:
        /*000c*/ 	.word	0x00000000
        /*0010*/ 	.short	0x0006
        /*0012*/ 	.short	0x0030
        /*0014*/ 	.byte	0x00, 0xf0, 0x11, 0x00


	//----- nvinfo : EIATTR_KPARAM_INFO
	.align		4
.L_13:
        /*0018*/ 	.byte	0x04, 0x17
        /*001a*/ 	.short	(.L_15 - .L_14)
.L_14:
        /*001c*/ 	.word	0x00000000
        /*0020*/ 	.short	0x0005
        /*0022*/ 	.short	0x0028
        /*0024*/ 	.byte	0x00, 0xf4, 0x21, 0x00


	//----- nvinfo : EIATTR_KPARAM_INFO
	.align		4
.L_15:
        /*0028*/ 	.byte	0x04, 0x17
        /*002a*/ 	.short	(.L_17 - .L_16)
.L_16:
        /*002c*/ 	.word	0x00000000
        /*0030*/ 	.short	0x0004
        /*0032*/ 	.short	0x0020
        /*0034*/ 	.byte	0x00, 0xf4, 0x21, 0x00


	//----- nvinfo : EIATTR_KPARAM_INFO
	.align		4
.L_17:
        /*0038*/ 	.byte	0x04, 0x17
        /*003a*/ 	.short	(.L_19 - .L_18)
.L_18:
        /*003c*/ 	.word	0x00000000
        /*0040*/ 	.short	0x0003
        /*0042*/ 	.short	0x0018
        /*0044*/ 	.byte	0x00, 0xf4, 0x21, 0x00


	//----- nvinfo : EIATTR_KPARAM_INFO
	.align		4
.L_19:
        /*0048*/ 	.byte	0x04, 0x17
        /*004a*/ 	.short	(.L_21 - .L_20)
.L_20:
        /*004c*/ 	.word	0x00000000
        /*0050*/ 	.short	0x0002
        /*0052*/ 	.short	0x0010
        /*0054*/ 	.byte	0x00, 0xf4, 0x21, 0x00


	//----- nvinfo : EIATTR_KPARAM_INFO
	.align		4
.L_21:
        /*0058*/ 	.byte	0x04, 0x17
        /*005a*/ 	.short	(.L_23 - .L_22)
.L_22:
        /*005c*/ 	.word	0x00000000
        /*0060*/ 	.short	0x0001
        /*0062*/ 	.short	0x0008
        /*0064*/ 	.byte	0x00, 0xf4, 0x21, 0x00


	//----- nvinfo : EIATTR_KPARAM_INFO
	.align		4
.L_23:
        /*0068*/ 	.byte	0x04, 0x17
        /*006a*/ 	.short	(.L_25 - .L_24)
.L_24:
        /*006c*/ 	.word	0x00000000
        /*0070*/ 	.short	0x0000
        /*0072*/ 	.short	0x0000
        /*0074*/ 	.byte	0x00, 0xf4, 0x21, 0x00


	//----- nvinfo : EIATTR_SPARSE_MMA_MASK
	.align		4
.L_25:
        /*0078*/ 	.byte	0x03, 0x50
        /*007a*/ 	.short	0x0000


	//----- nvinfo : EIATTR_MAXREG_COUNT
	.align		4
        /*007c*/ 	.byte	0x03, 0x1b
        /*007e*/ 	.short	0x00ff


	//----- nvinfo : EIATTR_EXIT_INSTR_OFFSETS
	.align		4
        /*0080*/ 	.byte	0x04, 0x1c
        /*0082*/ 	.short	(.L_27 - .L_26)


	//   ....[0]....
.L_26:
        /*0084*/ 	.word	0x00000420


	//   ....[1]....
        /*0088*/ 	.word	0x00000440


	//----- nvinfo : EIATTR_REQNTID
	.align		4
.L_27:
        /*008c*/ 	.byte	0x04, 0x10
        /*008e*/ 	.short	(.L_29 - .L_28)
.L_28:
        /*0090*/ 	.word	0x00000080
        /*0094*/ 	.word	0x00000001
        /*0098*/ 	.word	0x00000001


	//----- nvinfo : EIATTR_CBANK_PARAM_SIZE
	.align		4
.L_29:
        /*009c*/ 	.byte	0x03, 0x19
        /*009e*/ 	.short	0x0034


	//----- nvinfo : EIATTR_PARAM_CBANK
	.align		4
        /*00a0*/ 	.byte	0x04, 0x0a
        /*00a2*/ 	.short	(.L_31 - .L_30)
	.align		4
.L_30:
        /*00a4*/ 	.word	index@(.nv.constant0.triton_poi_fused__native_batch_norm_legit_no_training_relu_1)
        /*00a8*/ 	.short	0x0210
        /*00aa*/ 	.short	0x0034


	//----- nvinfo : EIATTR_SW_WAR
	.align		4
.L_31:
        /*00ac*/ 	.byte	0x04, 0x36
        /*00ae*/ 	.short	(.L_33 - .L_32)
.L_32:
        /*00b0*/ 	.word	0x00000008
.L_33:


//--------------------- .nv.callgraph             --------------------------
	.section	.nv.callgraph,"",@"SHT_CUDA_CALLGRAPH"
	.align	4
	.sectionentsize	8
	.align		4
        /*0000*/ 	.word	0x00000000
	.align		4
        /*0004*/ 	.word	0xffffffff
	.align		4
        /*0008*/ 	.word	0x00000000
	.align		4
        /*000c*/ 	.word	0xfffffffe
	.align		4
        /*0010*/ 	.word	0x00000000
	.align		4
        /*0014*/ 	.word	0xfffffffd
	.align		4
        /*0018*/ 	.word	0x00000000
	.align		4
        /*001c*/ 	.word	0xfffffffc


//--------------------- .nv.constant4             --------------------------
	.section	.nv.constant4,"a",@progbits
	.align	8
	.align		8
.nv.constant4:
        /*0000*/ 	.dword	_$_str
	.align		8
        /*0008*/ 	.dword	_$_str_$_2


//--------------------- .text.triton_poi_fused__native_batch_norm_legit_no_training_relu_1 --------------------------
	.section	.text.triton_poi_fused__native_batch_norm_legit_no_training_relu_1,"ax",@progbits
	.align	128
        .global         triton_poi_fused__native_batch_norm_legit_no_training_relu_1
        .type           triton_poi_fused__native_batch_norm_legit_no_training_relu_1,@function
        .size           triton_poi_fused__native_batch_norm_legit_no_training_relu_1,(.L_x_1 - triton_poi_fused__native_batch_norm_legit_no_training_relu_1)
        .other          triton_poi_fused__native_batch_norm_legit_no_training_relu_1,@"STO_CUDA_ENTRY STV_DEFAULT"
triton_poi_fused__native_batch_norm_legit_no_training_relu_1:
.text.triton_poi_fused__native_batch_norm_legit_no_training_relu_1:
[----:B------:R-:W0:Y:S01]  /*0000*/  LDC R1, c[0x0][0x28] ;  /* 0x00000a00ff017b82 */ /* 0x000e220000000800 */
[----:B------:R-:W1:Y:S07]  /*0010*/  S2R R0, SR_TID.X ;  /* 0x0000000000007919 */ /* 0x000e6e0000002100 */
[----:B------:R-:W2:Y:S01]  /*0020*/  LDC.64 R8, c[0x0][0x220] ;  /* 0x00008800ff087b82 */ /* 0x000ea20000000a00 */
[----:B------:R-:W-:Y:S01]  /*0030*/  ULDC.64 UR4, c[0x0][0x208] ;  /* 0x0000820000047ab9 */ /* 0x000fe20000000a00 */
[----:B------:R-:W3:Y:S06]  /*0040*/  S2R R5, SR_CTAID.X ;  /* 0x0000000000057919 */ /* 0x000eec0000002500 */
[----:B------:R-:W4:Y:S08]  /*0050*/  LDC.64 R12, c[0x0][0x210] ;  /* 0x00008400ff0c7b82 */ /* 0x000f300000000a00 */
[----:B------:R-:W5:Y:S08]  /*0060*/  LDC.64 R14, c[0x0][0x218] ;  /* 0x00008600ff0e7b82 */ /* 0x000f700000000a00 */
[----:B------:R-:W5:Y:S01]  /*0070*/  LDC.64 R16, c[0x0][0x228] ;  /* 0x00008a00ff107b82 */ /* 0x000f620000000a00 */
[----:B-1----:R-:W-:-:S07]  /*0080*/  SHF.L.U32 R0, R0, 0x1, RZ ;  /* 0x0000000100007819 */ /* 0x002fce00000006ff */
[----:B------:R-:W1:Y:S01]  /*0090*/  LDC.64 R18, c[0x0][0x230] ;  /* 0x00008c00ff127b82 */ /* 0x000e620000000a00 */
[----:B---3--:R-:W-:Y:S02]  /*00a0*/  SHF.R.S32.HI R3, RZ, 0x17, R5 ;  /* 0x00000017ff037819 */ /* 0x008fe40000011405 */
[----:B------:R-:W-:Y:S02]  /*00b0*/  LOP3.LUT R0, R0, 0xfe, RZ, 0xc0, !PT ;  /* 0x000000fe00007812 */ /* 0x000fe400078ec0ff */
[----:B------:R-:W-:Y:S02]  /*00c0*/  SGXT R3, R3, 0x1 ;  /* 0x000000010303781a */ /* 0x000fe40000000200 */
[----:B------:R-:W-:-:S04]  /*00d0*/  LEA R0, R5, R0, 0x8 ;  /* 0x0000000005007211 */ /* 0x000fc800078e40ff */
[----:B------:R-:W-:Y:S02]  /*00e0*/  LEA.HI R3, R3, R0, RZ, 0x6 ;  /* 0x0000000003037211 */ /* 0x000fe400078f30ff */
[----:B------:R-:W-:Y:S02]  /*00f0*/  ISETP.GE.AND P0, PT, R0, 0x100, PT ;  /* 0x000001000000780c */ /* 0x000fe40003f06270 */
[----:B------:R-:W-:-:S04]  /*0100*/  LOP3.LUT R3, R3, 0xffffffc0, RZ, 0xc0, !PT ;  /* 0xffffffc003037812 */ /* 0x000fc800078ec0ff */
[----:B------:R-:W-:Y:S02]  /*0110*/  IADD3 R11, R0, -R3, RZ ;  /* 0x80000003000b7210 */ /* 0x000fe40007ffe0ff */
[----:B------:R-:W-:-:S03]  /*0120*/  CS2R R2, SRZ ;  /* 0x0000000000027805 */ /* 0x000fc6000001ff00 */
[----:B--2---:R-:W-:-:S05]  /*0130*/  IMAD.WIDE R8, R11, 0x4, R8 ;  /* 0x000000040b087825 */ /* 0x004fca00078e0208 */
[----:B------:R2:W3:Y:S01]  /*0140*/  @!P0 LDG.E.EL.64 R2, desc[UR4][R8.64] ;  /* 0x0000000408028981 */ /* 0x0004e2000c2e1b00 */
[----:B------:R-:W-:Y:S02]  /*0150*/  CS2R R4, SRZ ;  /* 0x0000000000047805 */ /* 0x000fe4000001ff00 */
[----:B------:R-:W-:Y:S01]  /*0160*/  CS2R R6, SRZ ;  /* 0x0000000000067805 */ /* 0x000fe2000001ff00 */
[----:B----4-:R-:W-:-:S04]  /*0170*/  IMAD.WIDE R12, R0, 0x4, R12 ;  /* 0x00000004000c7825 */ /* 0x010fc800078e020c */
[C---:B-----5:R-:W-:Y:S01]  /*0180*/  IMAD.WIDE R14, R11.reuse, 0x4, R14 ;  /* 0x000000040b0e7825 */ /* 0x060fe200078e020e */
[----:B------:R-:W4:Y:S01]  /*0190*/  @!P0 LDG.E.64 R4, desc[UR4][R12.64] ;  /* 0x000000040c048981 */ /* 0x000f22000c1e1b00 */
[----:B--2---:R-:W-:Y:S02]  /*01a0*/  CS2R R8, SRZ ;  /* 0x0000000000087805 */ /* 0x004fe4000001ff00 */
[C---:B0-----:R-:W-:Y:S01]  /*01b0*/  IMAD.WIDE R16, R11.reuse, 0x4, R16 ;  /* 0x000000040b107825 */ /* 0x041fe200078e0210 */
[----:B------:R0:W4:Y:S03]  /*01c0*/  @!P0 LDG.E.EL.64 R6, desc[UR4][R14.64] ;  /* 0x000000040e068981 */ /* 0x000126000c2e1b00 */
[----:B-1----:R-:W-:Y:S01]  /*01d0*/  IMAD.WIDE R18, R11, 0x4, R18 ;  /* 0x000000040b127825 */ /* 0x002fe200078e0212 */
[----:B------:R-:W-:-:S04]  /*01e0*/  CS2R R10, SRZ ;  /* 0x00000000000a7805 */ /* 0x000fc8000001ff00 */
[----:B------:R-:W2:Y:S04]  /*01f0*/  @!P0 LDG.E.EL.64 R8, desc[UR4][R18.64] ;  /* 0x0000000412088981 */ /* 0x000ea8000c2e1b00 */
[----:B------:R-:W2:Y:S01]  /*0200*/  @!P0 LDG.E.EL.64 R10, desc[UR4][R16.64] ;  /* 0x00000004100a8981 */ /* 0x000ea2000c2e1b00 */
[----:B0-----:R-:W-:Y:S01]  /*0210*/  HFMA2.MMA R14, -RZ, RZ, 1.625, 0 ;  /* 0x3e800000ff0e7435 */ /* 0x001fe200000001ff */
[----:B---3--:R-:W-:Y:S01]  /*0220*/  FADD R2, R2, 9.9999997473787516356e-06 ;  /* 0x3727c5ac02027421 */ /* 0x008fe20000000000 */
[----:B------:R-:W-:-:S03]  /*0230*/  FADD R3, R3, 9.9999997473787516356e-06 ;  /* 0x3727c5ac03037421 */ /* 0x000fc60000000000 */
[----:B------:R-:W0:Y:S08]  /*0240*/  MUFU.SQRT R12, R2 ;  /* 0x00000002000c7308 */ /* 0x000e300000002000 */
[----:B------:R1:W3:Y:S01]  /*0250*/  MUFU.SQRT R13, R3 ;  /* 0x00000003000d7308 */ /* 0x0002e20000002000 */
[C---:B0-----:R-:W-:Y:S02]  /*0260*/  FSETP.GT.AND P1, PT, R12.reuse, 8.50705917302346158658e+37, PT ;  /* 0x7e8000000c00780b */ /* 0x041fe40003f24000 */
[----:B------:R-:W-:Y:S01]  /*0270*/  FSETP.GEU.AND P3, PT, R12, 1.175494350822287508e-38, PT ;  /* 0x008000000c00780b */ /* 0x000fe20003f6e000 */
[----:B-1----:R-:W0:Y:S01]  /*0280*/  LDC.64 R2, c[0x0][0x238] ;  /* 0x00008e00ff027b82 */ /* 0x002e220000000a00 */
[----:B---3--:R-:W-:-:S02]  /*0290*/  FSETP.GT.AND P2, PT, R13, 8.50705917302346158658e+37, PT ;  /* 0x7e8000000d00780b */ /* 0x008fc40003f44000 */
[----:B------:R-:W-:-:S07]  /*02a0*/  FSETP.GEU.AND P4, PT, R13, 1.175494350822287508e-38, PT ;  /* 0x008000000d00780b */ /* 0x000fce0003f8e000 */
[----:B------:R-:W-:-:S04]  /*02b0*/  @P1 FMUL R12, R12, 0.25 ;  /* 0x3e8000000c0c1820 */ /* 0x000fc80000400000 */
[----:B------:R-:W-:Y:S01]  /*02c0*/  @!P3 FMUL R12, R12, 16777216 ;  /* 0x4b8000000c0cb820 */ /* 0x000fe20000400000 */
[----:B------:R-:W-:-:S04]  /*02d0*/  @P2 FMUL R13, R13, 0.25 ;  /* 0x3e8000000d0d2820 */ /* 0x000fc80000400000 */
[----:B------:R-:W-:Y:S01]  /*02e0*/  @!P4 FMUL R13, R13, 16777216 ;  /* 0x4b8000000d0dc820 */ /* 0x000fe20000400000 */
[----:B------:R-:W1:Y:S01]  /*02f0*/  MUFU.RCP R12, R12 ;  /* 0x0000000c000c7308 */ /* 0x000e620000001000 */
[----:B------:R-:W-:-:S07]  /*0300*/  FSEL R15, R14, 1, P1 ;  /* 0x3f8000000e0f7808 */ /* 0x000fce0000800000 */
[----:B------:R-:W3:Y:S01]  /*0310*/  MUFU.RCP R13, R13 ;  /* 0x0000000d000d7308 */ /* 0x000ee20000001000 */
[----:B------:R-:W-:Y:S01]  /*0320*/  FSEL R14, R14, 1, P2 ;  /* 0x3f8000000e0e7808 */ /* 0x000fe20001000000 */
[----:B------:R-:W-:-:S04]  /*0330*/  @!P3 FMUL R15, R15, 16777216 ;  /* 0x4b8000000f0fb820 */ /* 0x000fc80000400000 */
[----:B------:R-:W-:Y:S01]  /*0340*/  @!P4 FMUL R14, R14, 16777216 ;  /* 0x4b8000000e0ec820 */ /* 0x000fe20000400000 */
[----:B----4-:R-:W-:Y:S01]  /*0350*/  FADD R5, -R7, R5 ;  /* 0x0000000507057221 */ /* 0x010fe20000000100 */
[----:B------:R-:W-:Y:S01]  /*0360*/  FADD R4, -R6, R4 ;  /* 0x0000000406047221 */ /* 0x000fe20000000100 */
[----:B-1----:R-:W-:Y:S01]  /*0370*/  FMUL R15, R12, R15 ;  /* 0x0000000f0c0f7220 */ /* 0x002fe20000400000 */
[----:B---3--:R-:W-:-:S03]  /*0380*/  FMUL R14, R13, R14 ;  /* 0x0000000e0d0e7220 */ /* 0x008fc60000400000 */
[----:B------:R-:W-:Y:S01]  /*0390*/  FMUL R15, R4, R15 ;  /* 0x0000000f040f7220 */ /* 0x000fe20000400000 */
[----:B------:R-:W-:-:S03]  /*03a0*/  FMUL R14, R5, R14 ;  /* 0x0000000e050e7220 */ /* 0x000fc60000400000 */
[----:B--2---:R-:W-:Y:S01]  /*03b0*/  FFMA R8, R15, R10, R8 ;  /* 0x0000000a0f087223 */ /* 0x004fe20000000008 */
[----:B------:R-:W-:-:S04]  /*03c0*/  FFMA R9, R14, R11, R9 ;  /* 0x0000000b0e097223 */ /* 0x000fc80000000009 */
[----:B------:R-:W-:Y:S02]  /*03d0*/  FSETP.GEU.AND P1, PT, R8, RZ, PT ;  /* 0x000000ff0800720b */ /* 0x000fe40003f2e000 */
[C---:B------:R-:W-:Y:S01]  /*03e0*/  FSETP.GEU.AND P2, PT, R9.reuse, RZ, PT ;  /* 0x000000ff0900720b */ /* 0x040fe20003f4e000 */
[----:B0-----:R-:W-:Y:S01]  /*03f0*/  IMAD.WIDE R2, R0, 0x4, R2 ;  /* 0x0000000400027825 */ /* 0x001fe200078e0202 */
[----:B------:R-:W-:Y:S02]  /*0400*/  FSEL R8, R8, RZ, P1 ;  /* 0x000000ff08087208 */ /* 0x000fe40000800000 */
[----:B------:R-:W-:Y:S01]  /*0410*/  FSEL R9, R9, RZ, P2 ;  /* 0x000000ff09097208 */ /* 0x000fe20001000000 */
[----:B------:R-:W-:Y:S08]  /*0420*/  @P0 EXIT ;  /* 0x000000000000094d */ /* 0x000ff00003800000 */
[----:B------:R-:W-:Y:S01]  /*0430*/  STG.E.64 desc[UR4][R2.64], R8 ;  /* 0x0000000802007986 */ /* 0x000fe2000c101b04 */
[----:B------:R-:W-:Y:S05]  /*0440*/  EXIT ;  /* 0x000000000000794d */ /* 0x000fea0003800000 */
.L_x_0:
[----:B------:R-:W-:-:S00]  /*0450*/  BRA `(.L_x_0) ;  /* 0xfffffffc00fc7947 */ /* 0x000fc0000383ffff */
[----:B------:R-:W-:-:S00]  /*0460*/  NOP ;  /* 0x0000000000007918 */ /* 0x000fc00000000000 */
        /* <DEDUP_REMOVED lines=9> */
.L_x_1:


//--------------------- .nv.global.init           --------------------------
	.section	.nv.global.init,"aw",@progbits
.nv.global.init:
	.type		_$_str,@object
	.size		_$_str,(_$_str_$_2 - _$_str)
_$_str:
        /*0000*/ 	.byte	0x5f, 0x5f, 0x43, 0x55, 0x44, 0x41, 0x5f, 0x46, 0x54, 0x5a, 0x00
	.type		_$_str_$_2,@object
	.size		_$_str_$_2,(.L_1 - _$_str_$_2)
_$_str_$_2:
        /*000b*/ 	.byte	0x5f, 0x5f, 0x43, 0x55, 0x44, 0x41, 0x5f, 0x50, 0x52, 0x45, 0x43, 0x5f, 0x53, 0x51, 0x52, 0x54
        /*001b*/ 	.byte	0x00
.L_1:


//--------------------- .nv.constant0.triton_poi_fused__native_batch_norm_legit_no_training_relu_1 --------------------------
	.section	.nv.constant0.triton_poi_fused__native_batch_norm_legit_no_training_relu_1,"a",@progbits
	.sectionflags	@""
	.align	4
.nv.constant0.triton_poi_fused__native_batch_norm_legit_no_training_relu_1:
	.zero		580
